	.headerflags	@"EF_CUDA_TEXMODE_UNIFIED EF_CUDA_64BIT_ADDRESS EF_CUDA_ACCELERATORS EF_CUDA_SM90 EF_CUDA_VIRTUAL_SM(EF_CUDA_SM90)"
	.elftype	@"ET_EXEC"


//--------------------- .nv.info                  --------------------------
	.section	.nv.info,"",@"SHT_CUDA_INFO"
	.align	4


	//----- nvinfo : EIATTR_REGCOUNT
	.align		4
        /*0000*/ 	.byte	0x04, 0x2f
        /*0002*/ 	.short	(.L_3 - .L_2)
	.align		4
.L_2:
        /*0004*/ 	.word	index@(triton_poi_fused__native_batch_norm_legit_no_training_mul_softplus_tanh_36)
        /*0008*/ 	.word	0x00000012


	//----- nvinfo : EIATTR_MIN_STACK_SIZE
	.align		4
.L_3:
        /*000c*/ 	.byte	0x04, 0x12
        /*000e*/ 	.short	(.L_5 - .L_4)
	.align		4
.L_4:
        /*0010*/ 	.word	index@(triton_poi_fused__native_batch_norm_legit_no_training_mul_softplus_tanh_36)
        /*0014*/ 	.word	0x00000000


	//----- nvinfo : EIATTR_FRAME_SIZE
	.align		4
.L_5:
        /*0018*/ 	.byte	0x04, 0x11
        /*001a*/ 	.short	(.L_7 - .L_6)
	.align		4
.L_6:
        /*001c*/ 	.word	index@(triton_poi_fused__native_batch_norm_legit_no_training_mul_softplus_tanh_36)
        /*0020*/ 	.word	0x00000000


	//----- nvinfo : EIATTR_MIN_STACK_SIZE
	.align		4
.L_7:
        /*0024*/ 	.byte	0x04, 0x12
        /*0026*/ 	.short	(.L_9 - .L_8)
	.align		4
.L_8:
        /*0028*/ 	.word	index@(triton_poi_fused__native_batch_norm_legit_no_training_mul_softplus_tanh_36)
        /*002c*/ 	.word	0x00000000
.L_9:


//--------------------- .nv.info.triton_poi_fused__native_batch_norm_legit_no_training_mul_softplus_tanh_36 --------------------------
	.section	.nv.info.triton_poi_fused__native_batch_norm_legit_no_training_mul_softplus_tanh_36,"",@"SHT_CUDA_INFO"
	.sectionflags	@""
	.align	4


	//----- nvinfo : EIATTR_CUDA_API_VERSION
	.align		4
        /*0000*/ 	.byte	0x04, 0x37
        /*0002*/ 	.short	(.L_11 - .L_10)
.L_10:
        /*0004*/ 	.word	0x0000007c


	//----- nvinfo : EIATTR_KPARAM_INFO
	.align		4
.L_11:
        /*0008*/ 	.byte	0x04, 0x17
        /*000a*/ 	.short	(.L_13 - .L_12)
.L_12:
        /*000c*/ 	.word	0x00000000
        /*0010*/ 	.short	0x0006
        /*0012*/ 	.short	0x0030
        /*0014*/ 	.byte	0x00, 0xf0, 0x11, 0x00


	//----- nvinfo : EIATTR_KPARAM_INFO
	.align		4
.L_13:
        /*0018*/ 	.byte	0x04, 0x17
        /*001a*/ 	.short	(.L_15 - .L_14)
.L_14:
        /*001c*/ 	.word	0x00000000
        /*0020*/ 	.short	0x0005
        /*0022*/ 	.short	0x0028
        /*0024*/ 	.byte	0x00, 0xf4, 0x21, 0x00


	//----- nvinfo : EIATTR_KPARAM_INFO
	.align		4
.L_15:
        /*0028*/ 	.byte	0x04, 0x17
        /*002a*/ 	.short	(.L_17 - .L_16)
.L_16:
        /*002c*/ 	.word	0x00000000
        /*0030*/ 	.short	0x0004
        /*0032*/ 	.short	0x0020
        /*0034*/ 	.byte	0x00, 0xf4, 0x21, 0x00


	//----- nvinfo : EIATTR_KPARAM_INFO
	.align		4
.L_17:
        /*0038*/ 	.byte	0x04, 0x17
        /*003a*/ 	.short	(.L_19 - .L_18)
.L_18:
        /*003c*/ 	.word	0x00000000
        /*0040*/ 	.short	0x0003
        /*0042*/ 	.short	0x0018
        /*0044*/ 	.byte	0x00, 0xf4, 0x21, 0x00


	//----- nvinfo : EIATTR_KPARAM_INFO
	.align		4
.L_19:
        /*0048*/ 	.byte	0x04, 0x17
        /*004a*/ 	.short	(.L_21 - .L_20)
.L_20:
        /*004c*/ 	.word	0x00000000
        /*0050*/ 	.short	0x0002
        /*0052*/ 	.short	0x0010
        /*0054*/ 	.byte	0x00, 0xf4, 0x21, 0x00


	//----- nvinfo : EIATTR_KPARAM_INFO
	.align		4
.L_21:
        /*0058*/ 	.byte	0x04, 0x17
        /*005a*/ 	.short	(.L_23 - .L_22)
.L_22:
        /*005c*/ 	.word	0x00000000
        /*0060*/ 	.short	0x0001
        /*0062*/ 	.short	0x0008
        /*0064*/ 	.byte	0x00, 0xf4, 0x21, 0x00


	//----- nvinfo : EIATTR_KPARAM_INFO
	.align		4
.L_23:
        /*0068*/ 	.byte	0x04, 0x17
        /*006a*/ 	.short	(.L_25 - .L_24)
.L_24:
        /*006c*/ 	.word	0x00000000
        /*0070*/ 	.short	0x0000
        /*0072*/ 	.short	0x0000
        /*0074*/ 	.byte	0x00, 0xf4, 0x21, 0x00


	//----- nvinfo : EIATTR_SPARSE_MMA_MASK
	.align		4
.L_25:
        /*0078*/ 	.byte	0x03, 0x50
        /*007a*/ 	.short	0x0000


	//----- nvinfo : EIATTR_MAXREG_COUNT
	.align		4
        /*007c*/ 	.byte	0x03, 0x1b
        /*007e*/ 	.short	0x00ff


	//----- nvinfo : EIATTR_EXIT_INSTR_OFFSETS
	.align		4
        /*0080*/ 	.byte	0x04, 0x1c
        /*0082*/ 	.short	(.L_27 - .L_26)


	//   ....[0]....
.L_26:
        /*0084*/ 	.word	0x00000b20


	//----- nvinfo : EIATTR_REQNTID
	.align		4
.L_27:
        /*0088*/ 	.byte	0x04, 0x10
        /*008a*/ 	.short	(.L_29 - .L_28)
.L_28:
        /*008c*/ 	.word	0x00000080
        /*0090*/ 	.word	0x00000001
        /*0094*/ 	.word	0x00000001


	//----- nvinfo : EIATTR_CRS_STACK_SIZE
	.align		4
.L_29:
        /*0098*/ 	.byte	0x04, 0x1e
        /*009a*/ 	.short	(.L_31 - .L_30)
.L_30:
        /*009c*/ 	.word	0x00000000


	//----- nvinfo : EIATTR_CBANK_PARAM_SIZE
	.align		4
.L_31:
        /*00a0*/ 	.byte	0x03, 0x19
        /*00a2*/ 	.short	0x0034


	//----- nvinfo : EIATTR_PARAM_CBANK
	.align		4
        /*00a4*/ 	.byte	0x04, 0x0a
        /*00a6*/ 	.short	(.L_33 - .L_32)
	.align		4
.L_32:
        /*00a8*/ 	.word	index@(.nv.constant0.triton_poi_fused__native_batch_norm_legit_no_training_mul_softplus_tanh_36)
        /*00ac*/ 	.short	0x0210
        /*00ae*/ 	.short	0x0034


	//----- nvinfo : EIATTR_SW_WAR
	.align		4
.L_33:
        /*00b0*/ 	.byte	0x04, 0x36
        /*00b2*/ 	.short	(.L_35 - .L_34)
.L_34:
        /*00b4*/ 	.word	0x00000008
.L_35:


//--------------------- .nv.callgraph             --------------------------
	.section	.nv.callgraph,"",@"SHT_CUDA_CALLGRAPH"
	.align	4
	.sectionentsize	8
	.align		4
        /*0000*/ 	.word	0x00000000
	.align		4
        /*0004*/ 	.word	0xffffffff
	.align		4
        /*0008*/ 	.word	0x00000000
	.align		4
        /*000c*/ 	.word	0xfffffffe
	.align		4
        /*0010*/ 	.word	0x00000000
	.align		4
        /*0014*/ 	.word	0xfffffffd
	.align		4
        /*0018*/ 	.word	0x00000000
	.align		4
        /*001c*/ 	.word	0xfffffffc


//--------------------- .nv.constant4             --------------------------
	.section	.nv.constant4,"a",@progbits
	.align	8
	.align		8
.nv.constant4:
        /*0000*/ 	.dword	_$_str
	.align		8
        /*0008*/ 	.dword	_$_str_$_2


//--------------------- .text.triton_poi_fused__native_batch_norm_legit_no_training_mul_softplus_tanh_36 --------------------------
	.section	.text.triton_poi_fused__native_batch_norm_legit_no_training_mul_softplus_tanh_36,"ax",@progbits
	.align	128
        .global         triton_poi_fused__native_batch_norm_legit_no_training_mul_softplus_tanh_36
        .type           triton_poi_fused__native_batch_norm_legit_no_training_mul_softplus_tanh_36,@function
        .size           triton_poi_fused__native_batch_norm_legit_no_training_mul_softplus_tanh_36,(.L_x_11 - triton_poi_fused__native_batch_norm_legit_no_training_mul_softplus_tanh_36)
        .other          triton_poi_fused__native_batch_norm_legit_no_training_mul_softplus_tanh_36,@"STO_CUDA_ENTRY STV_DEFAULT"
triton_poi_fused__native_batch_norm_legit_no_training_mul_softplus_tanh_36:
.text.triton_poi_fused__native_batch_norm_legit_no_training_mul_softplus_tanh_36:
[----:B------:R-:W0:Y:S01]  /*0000*/  LDC R1, c[0x0][0x28] ;  /* 0x00000a00ff017b82 */ /* 0x000e220000000800 */
[----:B------:R-:W1:Y:S07]  /*0010*/  S2R R0, SR_TID.X ;  /* 0x0000000000007919 */ /* 0x000e6e0000002100 */
[----:B------:R-:W2:Y:S01]  /*0020*/  LDC.64 R4, c[0x0][0x228] ;  /* 0x00008a00ff047b82 */ /* 0x000ea20000000a00 */
[----:B------:R-:W-:Y:S01]  /*0030*/  ULDC.64 UR4, c[0x0][0x208] ;  /* 0x0000820000047ab9 */ /* 0x000fe20000000a00 */
[----:B------:R-:W3:Y:S06]  /*0040*/  S2R R7, SR_CTAID.X ;  /* 0x0000000000077919 */ /* 0x000eec0000002500 */
[----:B------:R-:W4:Y:S08]  /*0050*/  LDC.64 R8, c[0x0][0x220] ;  /* 0x00008800ff087b82 */ /* 0x000f300000000a00 */
[----:B------:R-:W5:Y:S08]  /*0060*/  LDC.64 R10, c[0x0][0x230] ;  /* 0x00008c00ff0a7b82 */ /* 0x000f700000000a00 */
[----:B------:R-:W5:Y:S01]  /*0070*/  LDC.64 R12, c[0x0][0x238] ;  /* 0x00008e00ff0c7b82 */ /* 0x000f620000000a00 */
[----:B-1----:R-:W-:-:S02]  /*0080*/  SHF.L.U32 R0, R0, 0x1, RZ ;  /* 0x0000000100007819 */ /* 0x002fc400000006ff */
[----:B---3--:R-:W-:Y:S02]  /*0090*/  SHF.R.S32.HI R3, RZ, 0x17, R7 ;  /* 0x00000017ff037819 */ /* 0x008fe40000011407 */
[----:B------:R-:W-:Y:S02]  /*00a0*/  LOP3.LUT R0, R0, 0xfe, RZ, 0xc0, !PT ;  /* 0x000000fe00007812 */ /* 0x000fe400078ec0ff */
[----:B------:R-:W-:Y:S02]  /*00b0*/  SGXT R3, R3, 0x1 ;  /* 0x000000010303781a */ /* 0x000fe40000000200 */
[----:B------:R-:W-:Y:S02]  /*00c0*/  LEA R2, R7, R0, 0x8 ;  /* 0x0000000007027211 */ /* 0x000fe400078e40ff */
[----:B------:R-:W1:Y:S02]  /*00d0*/  LDC.64 R6, c[0x0][0x218] ;  /* 0x00008600ff067b82 */ /* 0x000e640000000a00 */
[----:B------:R-:W-:-:S04]  /*00e0*/  LEA.HI R3, R3, R2, RZ, 0xa ;  /* 0x0000000203037211 */ /* 0x000fc800078f50ff */
[----:B------:R-:W-:-:S04]  /*00f0*/  LOP3.LUT R3, R3, 0xfffffc00, RZ, 0xc0, !PT ;  /* 0xfffffc0003037812 */ /* 0x000fc800078ec0ff */
[----:B------:R-:W-:-:S05]  /*0100*/  IADD3 R3, R2, -R3, RZ ;  /* 0x8000000302037210 */ /* 0x000fca0007ffe0ff */
[----:B--2---:R-:W-:-:S06]  /*0110*/  IMAD.WIDE R4, R3, 0x4, R4 ;  /* 0x0000000403047825 */ /* 0x004fcc00078e0204 */
[----:B------:R-:W2:Y:S01]  /*0120*/  LDG.E.EL.64 R4, desc[UR4][R4.64] ;  /* 0x0000000404047981 */ /* 0x000ea2000c2e1b00 */
[----:B----4-:R-:W-:-:S04]  /*0130*/  IMAD.WIDE R8, R3, 0x4, R8 ;  /* 0x0000000403087825 */ /* 0x010fc800078e0208 */
[----:B-1----:R-:W-:Y:S02]  /*0140*/  IMAD.WIDE R6, R2, 0x4, R6 ;  /* 0x0000000402067825 */ /* 0x002fe400078e0206 */
[----:B------:R-:W3:Y:S02]  /*0150*/  LDG.E.EL.64 R8, desc[UR4][R8.64] ;  /* 0x0000000408087981 */ /* 0x000ee4000c2e1b00 */
[C---:B-----5:R-:W-:Y:S02]  /*0160*/  IMAD.WIDE R10, R3.reuse, 0x4, R10 ;  /* 0x00000004030a7825 */ /* 0x060fe400078e020a */
[----:B------:R-:W3:Y:S02]  /*0170*/  LDG.E.64 R6, desc[UR4][R6.64] ;  /* 0x0000000406067981 */ /* 0x000ee4000c1e1b00 */
[----:B0-----:R-:W-:Y:S02]  /*0180*/  IMAD.WIDE R12, R3, 0x4, R12 ;  /* 0x00000004030c7825 */ /* 0x001fe400078e020c */
[----:B------:R-:W4:Y:S04]  /*0190*/  LDG.E.EL.64 R10, desc[UR4][R10.64] ;  /* 0x000000040a0a7981 */ /* 0x000f28000c2e1b00 */
[----:B------:R-:W4:Y:S01]  /*01a0*/  LDG.E.EL.64 R12, desc[UR4][R12.64] ;  /* 0x000000040c0c7981 */ /* 0x000f22000c2e1b00 */
[----:B------:R-:W-:Y:S01]  /*01b0*/  HFMA2.MMA R0, -RZ, RZ, 1.625, 0 ;  /* 0x3e800000ff007435 */ /* 0x000fe200000001ff */
[----:B------:R-:W-:Y:S01]  /*01c0*/  BSSY B0, `(.L_x_0) ;  /* 0x0000057000007945 */ /* 0x000fe20003800000 */
[----:B--2---:R-:W-:Y:S01]  /*01d0*/  FADD R4, R4, 9.9999997473787516356e-06 ;  /* 0x3727c5ac04047421 */ /* 0x004fe20000000000 */
[----:B------:R-:W-:-:S03]  /*01e0*/  FADD R5, R5, 9.9999997473787516356e-06 ;  /* 0x3727c5ac05057421 */ /* 0x000fc60000000000 */
[----:B------:R-:W0:Y:S08]  /*01f0*/  MUFU.SQRT R3, R4 ;  /* 0x0000000400037308 */ /* 0x000e300000002000 */
[----:B------:R-:W1:Y:S01]  /*0200*/  MUFU.SQRT R14, R5 ;  /* 0x00000005000e7308 */ /* 0x000e620000002000 */
[C---:B0-----:R-:W-:Y:S02]  /*0210*/  FSETP.GT.AND P0, PT, R3.reuse, 8.50705917302346158658e+37, PT ;  /* 0x7e8000000300780b */ /* 0x041fe40003f04000 */
[----:B------:R-:W-:-:S02]  /*0220*/  FSETP.GEU.AND P2, PT, R3, 1.175494350822287508e-38, PT ;  /* 0x008000000300780b */ /* 0x000fc40003f4e000 */
[C---:B-1----:R-:W-:Y:S02]  /*0230*/  FSETP.GT.AND P1, PT, R14.reuse, 8.50705917302346158658e+37, PT ;  /* 0x7e8000000e00780b */ /* 0x042fe40003f24000 */
[----:B------:R-:W-:-:S07]  /*0240*/  FSETP.GEU.AND P3, PT, R14, 1.175494350822287508e-38, PT ;  /* 0x008000000e00780b */ /* 0x000fce0003f6e000 */
[----:B------:R-:W-:-:S04]  /*0250*/  @P0 FMUL R3, R3, 0.25 ;  /* 0x3e80000003030820 */ /* 0x000fc80000400000 */
[----:B------:R-:W-:Y:S01]  /*0260*/  @!P2 FMUL R3, R3, 16777216 ;  /* 0x4b8000000303a820 */ /* 0x000fe20000400000 */
[----:B------:R-:W-:-:S04]  /*0270*/  @P1 FMUL R14, R14, 0.25 ;  /* 0x3e8000000e0e1820 */ /* 0x000fc80000400000 */
[----:B------:R-:W-:Y:S01]  /*0280*/  @!P3 FMUL R14, R14, 16777216 ;  /* 0x4b8000000e0eb820 */ /* 0x000fe20000400000 */
[----:B------:R-:W0:Y:S01]  /*0290*/  MUFU.RCP R3, R3 ;  /* 0x0000000300037308 */ /* 0x000e220000001000 */
[----:B------:R-:W-:-:S07]  /*02a0*/  FSEL R4, R0, 1, P0 ;  /* 0x3f80000000047808 */ /* 0x000fce0000000000 */
[----:B------:R-:W1:Y:S01]  /*02b0*/  MUFU.RCP R14, R14 ;  /* 0x0000000e000e7308 */ /* 0x000e620000001000 */
[----:B------:R-:W-:Y:S01]  /*02c0*/  FSEL R15, R0, 1, P1 ;  /* 0x3f800000000f7808 */ /* 0x000fe20000800000 */
[----:B------:R-:W-:Y:S01]  /*02d0*/  @!P2 FMUL R4, R4, 16777216 ;  /* 0x4b8000000404a820 */ /* 0x000fe20000400000 */
[----:B---3--:R-:W-:-:S03]  /*02e0*/  FADD R6, R6, -R8 ;  /* 0x8000000806067221 */ /* 0x008fc60000000000 */
[----:B------:R-:W-:Y:S01]  /*02f0*/  @!P3 FMUL R15, R15, 16777216 ;  /* 0x4b8000000f0fb820 */ /* 0x000fe20000400000 */
[----:B0-----:R-:W-:Y:S01]  /*0300*/  FMUL R5, R3, R4 ;  /* 0x0000000403057220 */ /* 0x001fe20000400000 */
[----:B------:R-:W-:-:S03]  /*0310*/  FADD R7, R7, -R9 ;  /* 0x8000000907077221 */ /* 0x000fc60000000000 */
[----:B------:R-:W-:Y:S01]  /*0320*/  FMUL R5, R6, R5 ;  /* 0x0000000506057220 */ /* 0x000fe20000400000 */
[----:B-1----:R-:W-:-:S03]  /*0330*/  FMUL R4, R14, R15 ;  /* 0x0000000f0e047220 */ /* 0x002fc60000400000 */
[----:B----4-:R-:W-:Y:S01]  /*0340*/  FFMA R10, R10, R5, R12 ;  /* 0x000000050a0a7223 */ /* 0x010fe2000000000c */
[----:B------:R-:W-:-:S03]  /*0350*/  FMUL R4, R7, R4 ;  /* 0x0000000407047220 */ /* 0x000fc60000400000 */
[----:B------:R-:W-:Y:S01]  /*0360*/  FMUL R5, R10, 1.4426950216293334961 ;  /* 0x3fb8aa3b0a057820 */ /* 0x000fe20000400000 */
[----:B------:R-:W-:-:S04]  /*0370*/  FFMA R11, R11, R4, R13 ;  /* 0x000000040b0b7223 */ /* 0x000fc8000000000d */
[----:B------:R-:W-:Y:S01]  /*0380*/  FMUL R7, R11, 1.4426950216293334961 ;  /* 0x3fb8aa3b0b077820 */ /* 0x000fe20000400000 */
[----:B------:R-:W-:-:S04]  /*0390*/  FSETP.GEU.AND P0, PT, R5, -126, PT ;  /* 0xc2fc00000500780b */ /* 0x000fc80003f0e000 */
[----:B------:R-:W-:-:S09]  /*03a0*/  FSETP.GEU.AND P1, PT, R7, -126, PT ;  /* 0xc2fc00000700780b */ /* 0x000fd20003f2e000 */
[----:B------:R-:W-:-:S04]  /*03b0*/  @!P0 FMUL R5, R5, 0.5 ;  /* 0x3f00000005058820 */ /* 0x000fc80000400000 */
[----:B------:R-:W-:Y:S01]  /*03c0*/  @!P1 FMUL R7, R7, 0.5 ;  /* 0x3f00000007079820 */ /* 0x000fe20000400000 */
[----:B------:R-:W0:Y:S08]  /*03d0*/  MUFU.EX2 R3, R5 ;  /* 0x0000000500037308 */ /* 0x000e300000000800 */
[----:B------:R-:W1:Y:S01]  /*03e0*/  MUFU.EX2 R4, R7 ;  /* 0x0000000700047308 */ /* 0x000e620000000800 */
[----:B0-----:R-:W-:-:S04]  /*03f0*/  @!P0 FMUL R3, R3, R3 ;  /* 0x0000000303038220 */ /* 0x001fc80000400000 */
[----:B------:R-:W-:Y:S01]  /*0400*/  FADD.FTZ.RZ R6, R3, 1 ;  /* 0x3f80000003067421 */ /* 0x000fe2000001c000 */
[----:B-1----:R-:W-:-:S04]  /*0410*/  @!P1 FMUL R4, R4, R4 ;  /* 0x0000000404049220 */ /* 0x002fc80000400000 */
[----:B------:R-:W-:Y:S01]  /*0420*/  IADD3 R6, R6, -0x3f400000, RZ ;  /* 0xc0c0000006067810 */ /* 0x000fe20007ffe0ff */
[----:B------:R-:W-:-:S03]  /*0430*/  FADD.FTZ.RZ R8, R4, 1 ;  /* 0x3f80000004087421 */ /* 0x000fc6000001c000 */
[----:B------:R-:W-:Y:S02]  /*0440*/  LOP3.LUT R6, R6, 0xff800000, RZ, 0xc0, !PT ;  /* 0xff80000006067812 */ /* 0x000fe400078ec0ff */
[----:B------:R-:W-:Y:S02]  /*0450*/  IADD3 R8, R8, -0x3f400000, RZ ;  /* 0xc0c0000008087810 */ /* 0x000fe40007ffe0ff */
[----:B------:R-:W-:Y:S02]  /*0460*/  IADD3 R9, -R6, 0x40800000, RZ ;  /* 0x4080000006097810 */ /* 0x000fe40007ffe1ff */
[----:B------:R-:W-:-:S04]  /*0470*/  LOP3.LUT R5, R8, 0xff800000, RZ, 0xc0, !PT ;  /* 0xff80000008057812 */ /* 0x000fc800078ec0ff */
[----:B------:R-:W-:Y:S01]  /*0480*/  IADD3 R13, -R5, 0x40800000, RZ ;  /* 0x40800000050d7810 */ /* 0x000fe20007ffe1ff */
[-C--:B------:R-:W-:Y:S01]  /*0490*/  FFMA.FTZ R7, R9, R0.reuse, -1 ;  /* 0xbf80000009077423 */ /* 0x080fe20000010000 */
[----:B------:R-:W-:Y:S02]  /*04a0*/  IADD3 R8, R3, -R6, RZ ;  /* 0x8000000603087210 */ /* 0x000fe40007ffe0ff */
[----:B------:R-:W-:Y:S01]  /*04b0*/  IADD3 R9, R4, -R5, RZ ;  /* 0x8000000504097210 */ /* 0x000fe20007ffe0ff */
[----:B------:R-:W-:Y:S01]  /*04c0*/  FFMA.FTZ R0, R13, R0, -1 ;  /* 0xbf8000000d007423 */ /* 0x000fe20000010000 */
[----:B------:R-:W-:Y:S01]  /*04d0*/  MOV R12, 0x3d39bf78 ;  /* 0x3d39bf78000c7802 */ /* 0x000fe20000000f00 */
[----:B------:R-:W-:Y:S02]  /*04e0*/  FADD R7, R8, R7 ;  /* 0x0000000708077221 */ /* 0x000fe40000000000 */
[----:B------:R-:W-:Y:S02]  /*04f0*/  FADD R0, R9, R0 ;  /* 0x0000000009007221 */ /* 0x000fe40000000000 */
[----:B------:R-:W-:-:S02]  /*0500*/  FFMA.FTZ R8, R7, -R12, 0.10546888411045074463 ;  /* 0x3dd8001207087423 */ /* 0x000fc4000001080c */
[C---:B------:R-:W-:Y:S02]  /*0510*/  FFMA.FTZ R9, R0.reuse, -R12, 0.10546888411045074463 ;  /* 0x3dd8001200097423 */ /* 0x040fe4000001080c */
[C---:B------:R-:W-:Y:S02]  /*0520*/  FFMA.FTZ R8, R7.reuse, R8, -0.13229703903198242188 ;  /* 0xbe0778e007087423 */ /* 0x040fe40000010008 */
[C---:B------:R-:W-:Y:S02]  /*0530*/  FFMA.FTZ R9, R0.reuse, R9, -0.13229703903198242188 ;  /* 0xbe0778e000097423 */ /* 0x040fe40000010009 */
[C---:B------:R-:W-:Y:S02]  /*0540*/  FFMA.FTZ R8, R7.reuse, R8, 0.14491446316242218018 ;  /* 0x3e14647507087423 */ /* 0x040fe40000010008 */
[----:B------:R-:W-:Y:S02]  /*0550*/  FFMA.FTZ R9, R0, R9, 0.14491446316242218018 ;  /* 0x3e14647500097423 */ /* 0x000fe40000010009 */
[----:B------:R-:W-:-:S02]  /*0560*/  FFMA.FTZ R8, R7, R8, -0.16641564667224884033 ;  /* 0xbe2a68dd07087423 */ /* 0x000fc40000010008 */
[C---:B------:R-:W-:Y:S02]  /*0570*/  FFMA.FTZ R9, R0.reuse, R9, -0.16641564667224884033 ;  /* 0xbe2a68dd00097423 */ /* 0x040fe40000010009 */
[C---:B------:R-:W-:Y:S02]  /*0580*/  FFMA.FTZ R8, R7.reuse, R8, 0.19988867640495300293 ;  /* 0x3e4caf9e07087423 */ /* 0x040fe40000010008 */
[C---:B------:R-:W-:Y:S02]  /*0590*/  FFMA.FTZ R9, R0.reuse, R9, 0.19988867640495300293 ;  /* 0x3e4caf9e00097423 */ /* 0x040fe40000010009 */
[----:B------:R-:W-:Y:S02]  /*05a0*/  FFMA.FTZ R8, R7, R8, -0.25000196695327758789 ;  /* 0xbe80004207087423 */ /* 0x000fe40000010008 */
[----:B------:R-:W-:Y:S01]  /*05b0*/  FFMA.FTZ R9, R0, R9, -0.25000196695327758789 ;  /* 0xbe80004200097423 */ /* 0x000fe20000010009 */
[----:B------:R-:W-:Y:S01]  /*05c0*/  ISETP.GE.U32.AND P2, PT, R3, 0x7f800000, PT ;  /* 0x7f8000000300780c */ /* 0x000fe20003f46070 */
[----:B------:R-:W-:-:S02]  /*05d0*/  FFMA.FTZ R8, R7, R8, 0.33333510160446166992 ;  /* 0x3eaaaae607087423 */ /* 0x000fc40000010008 */
[C---:B------:R-:W-:Y:S02]  /*05e0*/  FFMA.FTZ R9, R0.reuse, R9, 0.33333510160446166992 ;  /* 0x3eaaaae600097423 */ /* 0x040fe40000010009 */
[C---:B------:R-:W-:Y:S02]  /*05f0*/  FFMA.FTZ R8, R7.reuse, R8, -0.5 ;  /* 0xbf00000007087423 */ /* 0x040fe40000010008 */
[C---:B------:R-:W-:Y:S01]  /*0600*/  FFMA.FTZ R9, R0.reuse, R9, -0.5 ;  /* 0xbf00000000097423 */ /* 0x040fe20000010009 */
[----:B------:R-:W-:Y:S01]  /*0610*/  I2FP.F32.S32 R5, R5 ;  /* 0x0000000500057245 */ /* 0x000fe20000201400 */
[C---:B------:R-:W-:Y:S01]  /*0620*/  FMUL R8, R7.reuse, R8 ;  /* 0x0000000807087220 */ /* 0x040fe20000400000 */
[----:B------:R-:W-:Y:S01]  /*0630*/  I2FP.F32.S32 R6, R6 ;  /* 0x0000000600067245 */ /* 0x000fe20000201400 */
[C---:B------:R-:W-:Y:S02]  /*0640*/  FMUL R9, R0.reuse, R9 ;  /* 0x0000000900097220 */ /* 0x040fe40000400000 */
[----:B------:R-:W-:Y:S01]  /*0650*/  FFMA.FTZ R7, R7, R8, R7 ;  /* 0x0000000807077223 */ /* 0x000fe20000010007 */
[----:B------:R-:W-:Y:S01]  /*0660*/  FMUL R5, R5, 1.1920928955078125e-07 ;  /* 0x3400000005057820 */ /* 0x000fe20000400000 */
[----:B------:R-:W-:Y:S01]  /*0670*/  FFMA.FTZ R0, R0, R9, R0 ;  /* 0x0000000900007223 */ /* 0x000fe20000010000 */
[----:B------:R-:W-:Y:S01]  /*0680*/  FMUL R6, R6, 1.1920928955078125e-07 ;  /* 0x3400000006067820 */ /* 0x000fe20000400000 */
[----:B------:R-:W-:-:S02]  /*0690*/  FSETP.GT.AND P0, PT, R10, 20, PT ;  /* 0x41a000000a00780b */ /* 0x000fc40003f04000 */
[----:B------:R-:W-:Y:S01]  /*06a0*/  ISETP.GE.U32.AND P1, PT, R4, 0x7f800000, PT ;  /* 0x7f8000000400780c */ /* 0x000fe20003f26070 */
[----:B------:R-:W-:Y:S01]  /*06b0*/  FFMA.FTZ R0, R5, 0.69314718246459960938, R0 ;  /* 0x3f31721805007823 */ /* 0x000fe20000010000 */
[----:B------:R-:W-:Y:S01]  /*06c0*/  FFMA.FTZ R7, R6, 0.69314718246459960938, R7 ;  /* 0x3f31721806077823 */ /* 0x000fe20000010007 */
[----:B------:R-:W-:Y:S10]  /*06d0*/  @!P2 BRA `(.L_x_1) ;  /* 0x000000000014a947 */ /* 0x000ff40003800000 */
[C---:B------:R-:W-:Y:S02]  /*06e0*/  ISETP.GE.AND P2, PT, R3.reuse, -0x407fffff, PT ;  /* 0xbf8000010300780c */ /* 0x040fe40003f46270 */
[----:B------:R-:W-:-:S11]  /*06f0*/  FSETP.NEU.AND P3, PT, R3, RZ, PT ;  /* 0x000000ff0300720b */ /* 0x000fd60003f6d000 */
[----:B------:R-:W-:-:S05]  /*0700*/  @P2 MOV R6, 0x7f800000 ;  /* 0x7f80000000062802 */ /* 0x000fca0000000f00 */
[----:B------:R-:W-:-:S05]  /*0710*/  @P2 FFMA.FTZ R7, R3, R6, +INF ;  /* 0x7f80000003072423 */ /* 0x000fca0000010006 */
[----:B------:R-:W-:-:S07]  /*0720*/  FSEL R7, R7, -RZ, P3 ;  /* 0x800000ff07077208 */ /* 0x000fce0001800000 */
.L_x_1:
[----:B------:R-:W-:Y:S05]  /*0730*/  BSYNC B0 ;  /* 0x0000000000007941 */ /* 0x000fea0003800000 */
.L_x_0:
[----:B------:R-:W-:Y:S04]  /*0740*/  BSSY B0, `(.L_x_2) ;  /* 0x0000007000007945 */ /* 0x000fe80003800000 */
[----:B------:R-:W-:Y:S05]  /*0750*/  @!P1 BRA `(.L_x_3) ;  /* 0x0000000000149947 */ /* 0x000fea0003800000 */
[C---:B------:R-:W-:Y:S02]  /*0760*/  ISETP.GE.AND P1, PT, R4.reuse, -0x407fffff, PT ;  /* 0xbf8000010400780c */ /* 0x040fe40003f26270 */
[----:B------:R-:W-:-:S11]  /*0770*/  FSETP.NEU.AND P2, PT, R4, RZ, PT ;  /* 0x000000ff0400720b */ /* 0x000fd60003f4d000 */
[----:B------:R-:W-:-:S05]  /*0780*/  @P1 MOV R3, 0x7f800000 ;  /* 0x7f80000000031802 */ /* 0x000fca0000000f00 */
[----:B------:R-:W-:-:S05]  /*0790*/  @P1 FFMA.FTZ R0, R4, R3, +INF ;  /* 0x7f80000004001423 */ /* 0x000fca0000010003 */
[----:B------:R-:W-:-:S07]  /*07a0*/  FSEL R0, R0, -RZ, P2 ;  /* 0x800000ff00007208 */ /* 0x000fce0001000000 */
.L_x_3:
[----:B------:R-:W-:Y:S05]  /*07b0*/  BSYNC B0 ;  /* 0x0000000000007941 */ /* 0x000fea0003800000 */
.L_x_2:
[----:B------:R-:W-:Y:S01]  /*07c0*/  FSEL R7, R10, R7, P0 ;  /* 0x000000070a077208 */ /* 0x000fe20000000000 */
[----:B------:R-:W-:Y:S01]  /*07d0*/  BSSY B0, `(.L_x_4) ;  /* 0x0000017000007945 */ /* 0x000fe20003800000 */
[----:B------:R-:W-:-:S03]  /*07e0*/  FSETP.GT.AND P0, PT, R11, 20, PT ;  /* 0x41a000000b00780b */ /* 0x000fc60003f04000 */
[----:B------:R-:W-:Y:S01]  /*07f0*/  FADD.FTZ R6, |R7|, -RZ ;  /* 0x800000ff07067221 */ /* 0x000fe20000010200 */
[----:B------:R-:W-:-:S04]  /*0800*/  FSEL R3, R11, R0, P0 ;  /* 0x000000000b037208 */ /* 0x000fc80000000000 */
[----:B------:R-:W-:-:S13]  /*0810*/  FSETP.GE.AND P1, PT, R6, 0.60000002384185791016, PT ;  /* 0x3f19999a0600780b */ /* 0x000fda0003f26000 */
[----:B------:R-:W-:Y:S05]  /*0820*/  @!P1 BRA `(.L_x_5) ;  /* 0x0000000000289947 */ /* 0x000fea0003800000 */
[C---:B------:R-:W-:Y:S01]  /*0830*/  FMUL R0, R6.reuse, 2.8853900432586669922 ;  /* 0x4038aa3b06007820 */ /* 0x040fe20000400000 */
[----:B------:R-:W-:Y:S01]  /*0840*/  HFMA2.MMA R5, -RZ, RZ, 1.875, 0 ;  /* 0x3f800000ff057435 */ /* 0x000fe200000001ff */
[----:B------:R-:W-:-:S04]  /*0850*/  FSETP.GE.AND P0, PT, R6, 9.010913848876953125, PT ;  /* 0x41102cb40600780b */ /* 0x000fc80003f06000 */
[----:B------:R-:W0:Y:S02]  /*0860*/  MUFU.EX2 R0, R0 ;  /* 0x0000000000007308 */ /* 0x000e240000000800 */
[----:B0-----:R-:W-:-:S06]  /*0870*/  FADD R4, R0, 1 ;  /* 0x3f80000000047421 */ /* 0x001fcc0000000000 */
[----:B------:R-:W0:Y:S02]  /*0880*/  MUFU.RCP R4, R4 ;  /* 0x0000000400047308 */ /* 0x000e240000001000 */
[----:B0-----:R-:W-:-:S05]  /*0890*/  FFMA.FTZ R5, R4, -2, R5 ;  /* 0xc000000004057823 */ /* 0x001fca0000010005 */
[----:B------:R-:W-:-:S04]  /*08a0*/  FSEL R5, R5, 1, !P0 ;  /* 0x3f80000005057808 */ /* 0x000fc80004000000 */
[----:B------:R-:W-:Y:S01]  /*08b0*/  LOP3.LUT R5, R5, 0x80000000, R7, 0xf8, !PT ;  /* 0x8000000005057812 */ /* 0x000fe200078ef807 */
[----:B------:R-:W-:Y:S06]  /*08c0*/  BRA `(.L_x_6) ;  /* 0x00000000001c7947 */ /* 0x000fec0003800000 */
.L_x_5:
[----:B------:R-:W-:Y:S01]  /*08d0*/  MOV R0, 0x3c80f082 ;  /* 0x3c80f08200007802 */ /* 0x000fe20000000f00 */
[----:B------:R-:W-:-:S04]  /*08e0*/  FMUL R5, R7, R7 ;  /* 0x0000000707057220 */ /* 0x000fc80000400000 */
[----:B------:R-:W-:-:S04]  /*08f0*/  FFMA.FTZ R0, R5, R0, -0.052303962409496307373 ;  /* 0xbd563cae05007423 */ /* 0x000fc80000010000 */
[----:B------:R-:W-:-:S04]  /*0900*/  FFMA.FTZ R0, R5, R0, 0.1331529766321182251 ;  /* 0x3e08594105007423 */ /* 0x000fc80000010000 */
[----:B------:R-:W-:-:S04]  /*0910*/  FFMA.FTZ R0, R5, R0, -0.33332768082618713379 ;  /* 0xbeaaa9ed05007423 */ /* 0x000fc80000010000 */
[----:B------:R-:W-:-:S04]  /*0920*/  FFMA.FTZ R0, R5, R0, RZ ;  /* 0x0000000005007223 */ /* 0x000fc800000100ff */
[----:B------:R-:W-:-:S07]  /*0930*/  FFMA.FTZ R5, R7, R0, R7 ;  /* 0x0000000007057223 */ /* 0x000fce0000010007 */
.L_x_6:
[----:B------:R-:W-:Y:S05]  /*0940*/  BSYNC B0 ;  /* 0x0000000000007941 */ /* 0x000fea0003800000 */
.L_x_4:
[----:B------:R-:W-:Y:S01]  /*0950*/  FADD.FTZ R8, |R3|, -RZ ;  /* 0x800000ff03087221 */ /* 0x000fe20000010200 */
[----:B------:R-:W-:Y:S01]  /*0960*/  BSSY B0, `(.L_x_7) ;  /* 0x0000015000007945 */ /* 0x000fe20003800000 */
[----:B------:R-:W-:-:S03]  /*0970*/  SHF.R.S32.HI R9, RZ, 0x1f, R2 ;  /* 0x0000001fff097819 */ /* 0x000fc60000011402 */
        /* <DEDUP_REMOVED lines=12> */
.L_x_8:
[----:B------:R-:W-:Y:S01]  /*0a40*/  MOV R0, 0x3c80f082 ;  /* 0x3c80f08200007802 */ /* 0x000fe20000000f00 */
[----:B------:R-:W-:-:S04]  /*0a50*/  FMUL R7, R3, R3 ;  /* 0x0000000303077220 */ /* 0x000fc80000400000 */
[----:B------:R-:W-:-:S04]  /*0a60*/  FFMA.FTZ R0, R7, R0, -0.052303962409496307373 ;  /* 0xbd563cae07007423 */ /* 0x000fc80000010000 */
[----:B------:R-:W-:-:S04]  /*0a70*/  FFMA.FTZ R0, R7, R0, 0.1331529766321182251 ;  /* 0x3e08594107007423 */ /* 0x000fc80000010000 */
[----:B------:R-:W-:-:S04]  /*0a80*/  FFMA.FTZ R0, R7, R0, -0.33332768082618713379 ;  /* 0xbeaaa9ed07007423 */ /* 0x000fc80000010000 */
[----:B------:R-:W-:-:S04]  /*0a90*/  FFMA.FTZ R0, R7, R0, RZ ;  /* 0x0000000007007223 */ /* 0x000fc800000100ff */
[----:B------:R-:W-:-:S07]  /*0aa0*/  FFMA.FTZ R0, R3, R0, R3 ;  /* 0x0000000003007223 */ /* 0x000fce0000010003 */
.L_x_9:
[----:B------:R-:W-:Y:S05]  /*0ab0*/  BSYNC B0 ;  /* 0x0000000000007941 */ /* 0x000fea0003800000 */
.L_x_7:
[----:B------:R-:W-:Y:S01]  /*0ac0*/  ULDC.64 UR6, c[0x0][0x210] ;  /* 0x0000840000067ab9 */ /* 0x000fe20000000a00 */
[----:B------:R-:W-:Y:S01]  /*0ad0*/  FMUL R10, R10, R5 ;  /* 0x000000050a0a7220 */ /* 0x000fe20000400000 */
[----:B------:R-:W-:Y:S01]  /*0ae0*/  LEA R4, P0, R2, UR6, 0x2 ;  /* 0x0000000602047c11 */ /* 0x000fe2000f8010ff */
[----:B------:R-:W-:-:S03]  /*0af0*/  FMUL R11, R11, R0 ;  /* 0x000000000b0b7220 */ /* 0x000fc60000400000 */
[----:B------:R-:W-:-:S05]  /*0b00*/  LEA.HI.X R5, R2, UR7, R9, 0x2, P0 ;  /* 0x0000000702057c11 */ /* 0x000fca00080f1409 */
[----:B------:R-:W-:Y:S01]  /*0b10*/  STG.E.64 desc[UR4][R4.64], R10 ;  /* 0x0000000a04007986 */ /* 0x000fe2000c101b04 */
[----:B------:R-:W-:Y:S05]  /*0b20*/  EXIT ;  /* 0x000000000000794d */ /* 0x000fea0003800000 */
.L_x_10:
[----:B------:R-:W-:-:S00]  /*0b30*/  BRA `(.L_x_10) ;  /* 0xfffffffc00fc7947 */ /* 0x000fc0000383ffff */
[----:B------:R-:W-:-:S00]  /*0b40*/  NOP ;  /* 0x0000000000007918 */ /* 0x000fc00000000000 */
        /* <DEDUP_REMOVED lines=11> */
.L_x_11:


//--------------------- .nv.global.init           --------------------------
	.section	.nv.global.init,"aw",@progbits
.nv.global.init:
	.type		_$_str,@object
	.size		_$_str,(_$_str_$_2 - _$_str)
_$_str:
        /*0000*/ 	.byte	0x5f, 0x5f, 0x43, 0x55, 0x44, 0x41, 0x5f, 0x46, 0x54, 0x5a, 0x00
	.type		_$_str_$_2,@object
	.size		_$_str_$_2,(.L_1 - _$_str_$_2)
_$_str_$_2:
        /*000b*/ 	.byte	0x5f, 0x5f, 0x43, 0x55, 0x44, 0x41, 0x5f, 0x50, 0x52, 0x45, 0x43, 0x5f, 0x53, 0x51, 0x52, 0x54
        /*001b*/ 	.byte	0x00
.L_1:


//--------------------- .nv.constant0.triton_poi_fused__native_batch_norm_legit_no_training_mul_softplus_tanh_36 --------------------------
	.section	.nv.constant0.triton_poi_fused__native_batch_norm_legit_no_training_mul_softplus_tanh_36,"a",@progbits
	.sectionflags	@""
	.align	4
.nv.constant0.triton_poi_fused__native_batch_norm_legit_no_training_mul_softplus_tanh_36:
	.zero		580
